//
// Generated by NVIDIA NVVM Compiler
//
// Compiler Build ID: CL-36424714
// Cuda compilation tools, release 13.0, V13.0.88
// Based on NVVM 20.0.0
//

.version 9.0
.target sm_100
.address_size 64

	// .globl	_Z7reduce2PfS_
// _ZZ7reduce2PfS_E11input_begin has been demoted

.visible .entry _Z7reduce2PfS_(
	.param .u64 .ptr .align 1 _Z7reduce2PfS__param_0,
	.param .u64 .ptr .align 1 _Z7reduce2PfS__param_1
)
{
	.reg .pred 	%p<5>;
	.reg .b32 	%r<13>;
	.reg .b32 	%f<6>;
	.reg .b64 	%rd<12>;
	// demoted variable
	.shared .align 4 .b8 _ZZ7reduce2PfS_E11input_begin[1024];
	ld.param.u64 	%rd2, [_Z7reduce2PfS__param_0];
	ld.param.u64 	%rd1, [_Z7reduce2PfS__param_1];
	cvta.to.global.u64 	%rd3, %rd2;
	mov.u32 	%r12, %ntid.x;
	mov.u32 	%r2, %ctaid.x;
	mul.lo.s32 	%r7, %r12, %r2;
	cvt.u64.u32 	%rd4, %r7;
	mov.u32 	%r3, %tid.x;
	cvt.u64.u32 	%rd5, %r3;
	add.s64 	%rd6, %rd4, %rd5;
	shl.b64 	%rd7, %rd6, 2;
	add.s64 	%rd8, %rd3, %rd7;
	ld.global.f32 	%f1, [%rd8];
	shl.b32 	%r8, %r3, 2;
	mov.u32 	%r9, _ZZ7reduce2PfS_E11input_begin;
	add.s32 	%r4, %r9, %r8;
	st.shared.f32 	[%r4], %f1;
	bar.sync 	0;
	setp.lt.u32 	%p1, %r12, 2;
	@%p1 bra 	$L__BB0_4;
$L__BB0_1:
	shr.u32 	%r6, %r12, 1;
	setp.ge.u32 	%p2, %r3, %r6;
	@%p2 bra 	$L__BB0_3;
	shl.b32 	%r10, %r6, 2;
	add.s32 	%r11, %r4, %r10;
	ld.shared.f32 	%f2, [%r11];
	ld.shared.f32 	%f3, [%r4];
	add.f32 	%f4, %f2, %f3;
	st.shared.f32 	[%r4], %f4;
$L__BB0_3:
	bar.sync 	0;
	setp.gt.u32 	%p3, %r12, 3;
	mov.u32 	%r12, %r6;
	@%p3 bra 	$L__BB0_1;
$L__BB0_4:
	setp.ne.s32 	%p4, %r3, 0;
	@%p4 bra 	$L__BB0_6;
	ld.shared.f32 	%f5, [_ZZ7reduce2PfS_E11input_begin];
	cvta.to.global.u64 	%rd9, %rd1;
	mul.wide.u32 	%rd10, %r2, 4;
	add.s64 	%rd11, %rd9, %rd10;
	st.global.f32 	[%rd11], %f5;
$L__BB0_6:
	ret;

}


// ===== COMPILED SASS (sm_100) =====

	.target	sm_100

	.elftype	@"ET_EXEC"


//--------------------- .note.nv.tkinfo           --------------------------
	.section	.note.nv.tkinfo,"",@"SHT_NOTE"
	.sectionflags	@"SHF_NOTE_NV_TKINFO"
	.tkinfo
        /*0018*/ 	.word	0x00000002
        /*0030*/ 	.string	""
        /*0030*/ 	.string	"ptxas"
        /*0030*/ 	.string	"Cuda compilation tools, release 13.0, V13.0.88"
        /*0030*/ 	.string	"Build cuda_13.0.r13.0/compiler.36424714_0"
        /*0030*/ 	.string	"-arch sm_100 -m 64 "



//--------------------- .note.nv.cuinfo           --------------------------
	.section	.note.nv.cuinfo,"",@"SHT_NOTE"
	.sectionflags	@"SHF_NOTE_NV_CUINFO"
        /*0018*/ 	.short	0x0002
        /*001a*/ 	.short	0x0064
        /*001c*/ 	.short	0x0082
	.zero		2


//--------------------- .nv.info                  --------------------------
	.section	.nv.info,"",@"SHT_CUDA_INFO"
	.align	4


	//----- nvinfo : EIATTR_REGCOUNT
	.align		4
        /*0000*/ 	.byte	0x04, 0x2f
        /*0002*/ 	.short	(.L_1 - .L_0)
	.align		4
.L_0:
        /*0004*/ 	.word	index@(_Z7reduce2PfS_)
        /*0008*/ 	.word	0x0000000b


	//----- nvinfo : EIATTR_FRAME_SIZE
	.align		4
.L_1:
        /*000c*/ 	.byte	0x04, 0x11
        /*000e*/ 	.short	(.L_3 - .L_2)
	.align		4
.L_2:
        /*0010*/ 	.word	index@(_Z7reduce2PfS_)
        /*0014*/ 	.word	0x00000000


	//----- nvinfo : EIATTR_MIN_STACK_SIZE
	.align		4
.L_3:
        /*0018*/ 	.byte	0x04, 0x12
        /*001a*/ 	.short	(.L_5 - .L_4)
	.align		4
.L_4:
        /*001c*/ 	.word	index@(_Z7reduce2PfS_)
        /*0020*/ 	.word	0x00000000
.L_5:


//--------------------- .nv.compat                --------------------------
	.section	.nv.compat,"",@"SHT_CUDA_COMPAT_INFO"
	.align	4
        /*0000*/ 	.byte	0x02, 0x09, 0x00, 0x00, 0x02, 0x02, 0x01, 0x00, 0x02, 0x05, 0x05, 0x00, 0x03, 0x07, 0x01, 0x01
        /*0010*/ 	.byte	0x02, 0x03, 0x00, 0x00, 0x02, 0x06, 0x01, 0x00, 0x04, 0x0b, 0x08, 0x00, 0x09, 0x00, 0x00, 0x00
        /*0020*/ 	.byte	0x00, 0x00, 0x00, 0x00


//--------------------- .nv.info._Z7reduce2PfS_   --------------------------
	.section	.nv.info._Z7reduce2PfS_,"",@"SHT_CUDA_INFO"
	.sectionflags	@""
	.align	4


	//----- nvinfo : EIATTR_CUDA_API_VERSION
	.align		4
        /*0000*/ 	.byte	0x04, 0x37
        /*0002*/ 	.short	(.L_7 - .L_6)
.L_6:
        /*0004*/ 	.word	0x00000082


	//----- nvinfo : EIATTR_KPARAM_INFO
	.align		4
.L_7:
        /*0008*/ 	.byte	0x04, 0x17
        /*000a*/ 	.short	(.L_9 - .L_8)
.L_8:
        /*000c*/ 	.word	0x00000000
        /*0010*/ 	.short	0x0001
        /*0012*/ 	.short	0x0008
        /*0014*/ 	.byte	0x00, 0xf5, 0x21, 0x00


	//----- nvinfo : EIATTR_KPARAM_INFO
	.align		4
.L_9:
        /*0018*/ 	.byte	0x04, 0x17
        /*001a*/ 	.short	(.L_11 - .L_10)
.L_10:
        /*001c*/ 	.word	0x00000000
        /*0020*/ 	.short	0x0000
        /*0022*/ 	.short	0x0000
        /*0024*/ 	.byte	0x00, 0xf5, 0x21, 0x00


	//----- nvinfo : EIATTR_SPARSE_MMA_MASK
	.align		4
.L_11:
        /*0028*/ 	.byte	0x03, 0x50
        /*002a*/ 	.short	0x0000


	//----- nvinfo : EIATTR_MAXREG_COUNT
	.align		4
        /*002c*/ 	.byte	0x03, 0x1b
        /*002e*/ 	.short	0x00ff


	//----- nvinfo : EIATTR_NUM_BARRIERS
	.align		4
        /*0030*/ 	.byte	0x02, 0x4c
        /*0032*/ 	.byte	0x01
	.zero		1


	//----- nvinfo : EIATTR_MERCURY_ISA_VERSION
	.align		4
        /*0034*/ 	.byte	0x03, 0x5f
        /*0036*/ 	.short	0x0101


	//----- nvinfo : EIATTR_VRC_CTA_INIT_COUNT
	.align		4
        /*0038*/ 	.byte	0x02, 0x4a
	.zero		1
	.zero		1


	//----- nvinfo : EIATTR_EXIT_INSTR_OFFSETS
	.align		4
        /*003c*/ 	.byte	0x04, 0x1c
        /*003e*/ 	.short	(.L_13 - .L_12)


	//   ....[0]....
.L_12:
        /*0040*/ 	.word	0x00000210


	//   ....[1]....
        /*0044*/ 	.word	0x00000290


	//----- nvinfo : EIATTR_CBANK_PARAM_SIZE
	.align		4
.L_13:
        /*0048*/ 	.byte	0x03, 0x19
        /*004a*/ 	.short	0x0010


	//----- nvinfo : EIATTR_PARAM_CBANK
	.align		4
        /*004c*/ 	.byte	0x04, 0x0a
        /*004e*/ 	.short	(.L_15 - .L_14)
	.align		4
.L_14:
        /*0050*/ 	.word	index@(.nv.constant0._Z7reduce2PfS_)
        /*0054*/ 	.short	0x0380
        /*0056*/ 	.short	0x0010


	//----- nvinfo : EIATTR_SW_WAR
	.align		4
.L_15:
        /*0058*/ 	.byte	0x04, 0x36
        /*005a*/ 	.short	(.L_17 - .L_16)
.L_16:
        /*005c*/ 	.word	0x00000008
.L_17:


//--------------------- .nv.callgraph             --------------------------
	.section	.nv.callgraph,"",@"SHT_CUDA_CALLGRAPH"
	.align	4
	.sectionentsize	8
	.align		4
        /*0000*/ 	.word	0x00000000
	.align		4
        /*0004*/ 	.word	0xffffffff
	.align		4
        /*0008*/ 	.word	0x00000000
	.align		4
        /*000c*/ 	.word	0xfffffffe
	.align		4
        /*0010*/ 	.word	0x00000000
	.align		4
        /*0014*/ 	.word	0xfffffffd
	.align		4
        /*0018*/ 	.word	0x00000000
	.align		4
        /*001c*/ 	.word	0xfffffffc


//--------------------- .text._Z7reduce2PfS_      --------------------------
	.section	.text._Z7reduce2PfS_,"ax",@progbits
	.align	128
        .global         _Z7reduce2PfS_
        .type           _Z7reduce2PfS_,@function
        .size           _Z7reduce2PfS_,(.L_x_3 - _Z7reduce2PfS_)
        .other          _Z7reduce2PfS_,@"STO_CUDA_ENTRY STV_DEFAULT"
_Z7reduce2PfS_:
.text._Z7reduce2PfS_:
[----:B------:R-:W-:Y:S01]  /*0000*/  LDC R1, c[0x0][0x37c] ;  /* 0x0000df00ff017b82 */ /* 0x000fe20000000800 */
[----:B------:R-:W0:Y:S01]  /*0010*/  S2R R7, SR_CTAID.X ;  /* 0x0000000000077919 */ /* 0x000e220000002500 */
[----:B------:R-:W0:Y:S01]  /*0020*/  LDCU UR8, c[0x0][0x360] ;  /* 0x00006c00ff0877ac */ /* 0x000e220008000800 */
[----:B------:R-:W1:Y:S01]  /*0030*/  S2R R6, SR_TID.X ;  /* 0x0000000000067919 */ /* 0x000e620000002100 */
[----:B------:R-:W2:Y:S01]  /*0040*/  LDCU.64 UR4, c[0x0][0x380] ;  /* 0x00007000ff0477ac */ /* 0x000ea20008000a00 */
[----:B------:R-:W3:Y:S01]  /*0050*/  LDCU.64 UR6, c[0x0][0x358] ;  /* 0x00006b00ff0677ac */ /* 0x000ee20008000a00 */
[----:B0-----:R-:W-:-:S05]  /*0060*/  IMAD R3, R7, UR8, RZ ;  /* 0x0000000807037c24 */ /* 0x001fca000f8e02ff */
[----:B-1----:R-:W-:-:S05]  /*0070*/  IADD3 R0, P0, PT, R3, R6, RZ ;  /* 0x0000000603007210 */ /* 0x002fca0007f1e0ff */
[----:B------:R-:W-:Y:S01]  /*0080*/  IMAD.X R3, RZ, RZ, RZ, P0 ;  /* 0x000000ffff037224 */ /* 0x000fe200000e06ff */
[----:B--2---:R-:W-:-:S04]  /*0090*/  LEA R2, P0, R0, UR4, 0x2 ;  /* 0x0000000400027c11 */ /* 0x004fc8000f8010ff */
[----:B------:R-:W-:-:S05]  /*00a0*/  LEA.HI.X R3, R0, UR5, R3, 0x2, P0 ;  /* 0x0000000500037c11 */ /* 0x000fca00080f1403 */
[----:B---3--:R-:W2:Y:S01]  /*00b0*/  LDG.E R2, desc[UR6][R2.64] ;  /* 0x0000000602027981 */ /* 0x008ea2000c1e1900 */
[----:B------:R-:W0:Y:S01]  /*00c0*/  S2UR UR5, SR_CgaCtaId ;  /* 0x00000000000579c3 */ /* 0x000e220000008800 */
[----:B------:R-:W-:Y:S01]  /*00d0*/  UMOV UR4, 0x400 ;  /* 0x0000040000047882 */ /* 0x000fe20000000000 */
[----:B------:R-:W-:Y:S01]  /*00e0*/  UISETP.GE.U32.AND UP0, UPT, UR8, 0x2, UPT ;  /* 0x000000020800788c */ /* 0x000fe2000bf06070 */
[----:B------:R-:W-:Y:S01]  /*00f0*/  ISETP.NE.AND P0, PT, R6, RZ, PT ;  /* 0x000000ff0600720c */ /* 0x000fe20003f05270 */
[----:B0-----:R-:W-:-:S06]  /*0100*/  ULEA UR4, UR5, UR4, 0x18 ;  /* 0x0000000405047291 */ /* 0x001fcc000f8ec0ff */
[----:B------:R-:W-:-:S05]  /*0110*/  LEA R5, R6, UR4, 0x2 ;  /* 0x0000000406057c11 */ /* 0x000fca000f8e10ff */
[----:B--2---:R0:W-:Y:S01]  /*0120*/  STS [R5], R2 ;  /* 0x0000000205007388 */ /* 0x0041e20000000800 */
[----:B------:R-:W-:Y:S06]  /*0130*/  BAR.SYNC.DEFER_BLOCKING 0x0 ;  /* 0x0000000000007b1d */ /* 0x000fec0000010000 */
[----:B------:R-:W-:Y:S05]  /*0140*/  BRA.U !UP0, `(.L_x_0) ;  /* 0x0000000108307547 */ /* 0x000fea000b800000 */
[----:B------:R-:W-:-:S07]  /*0150*/  IMAD.U32 R0, RZ, RZ, UR8 ;  /* 0x00000008ff007e24 */ /* 0x000fce000f8e00ff */
.L_x_1:
[----:B------:R-:W-:-:S04]  /*0160*/  SHF.R.U32.HI R8, RZ, 0x1, R0 ;  /* 0x00000001ff087819 */ /* 0x000fc80000011600 */
[----:B------:R-:W-:-:S13]  /*0170*/  ISETP.GE.U32.AND P1, PT, R6, R8, PT ;  /* 0x000000080600720c */ /* 0x000fda0003f26070 */
[----:B0-----:R-:W-:Y:S01]  /*0180*/  @!P1 IMAD R2, R8, 0x4, R5 ;  /* 0x0000000408029824 */ /* 0x001fe200078e0205 */
[----:B------:R-:W-:Y:S05]  /*0190*/  @!P1 LDS R3, [R5] ;  /* 0x0000000005039984 */ /* 0x000fea0000000800 */
[----:B------:R-:W0:Y:S02]  /*01a0*/  @!P1 LDS R2, [R2] ;  /* 0x0000000002029984 */ /* 0x000e240000000800 */
[----:B0-----:R-:W-:-:S05]  /*01b0*/  @!P1 FADD R4, R2, R3 ;  /* 0x0000000302049221 */ /* 0x001fca0000000000 */
[----:B------:R1:W-:Y:S01]  /*01c0*/  @!P1 STS [R5], R4 ;  /* 0x0000000405009388 */ /* 0x0003e20000000800 */
[----:B------:R-:W-:Y:S01]  /*01d0*/  BAR.SYNC.DEFER_BLOCKING 0x0 ;  /* 0x0000000000007b1d */ /* 0x000fe20000010000 */
[----:B------:R-:W-:Y:S01]  /*01e0*/  ISETP.GT.U32.AND P1, PT, R0, 0x3, PT ;  /* 0x000000030000780c */ /* 0x000fe20003f24070 */
[----:B------:R-:W-:-:S12]  /*01f0*/  IMAD.MOV.U32 R0, RZ, RZ, R8 ;  /* 0x000000ffff007224 */ /* 0x000fd800078e0008 */
[----:B-1----:R-:W-:Y:S05]  /*0200*/  @P1 BRA `(.L_x_1) ;  /* 0xfffffffc00d41947 */ /* 0x002fea000383ffff */
.L_x_0:
[----:B------:R-:W-:Y:S05]  /*0210*/  @P0 EXIT ;  /* 0x000000000000094d */ /* 0x000fea0003800000 */
[----:B------:R-:W1:Y:S01]  /*0220*/  S2UR UR5, SR_CgaCtaId ;  /* 0x00000000000579c3 */ /* 0x000e620000008800 */
[----:B------:R-:W-:-:S07]  /*0230*/  UMOV UR4, 0x400 ;  /* 0x0000040000047882 */ /* 0x000fce0000000000 */
[----:B0-----:R-:W0:Y:S01]  /*0240*/  LDC.64 R2, c[0x0][0x388] ;  /* 0x0000e200ff027b82 */ /* 0x001e220000000a00 */
[----:B-1----:R-:W-:Y:S01]  /*0250*/  ULEA UR4, UR5, UR4, 0x18 ;  /* 0x0000000405047291 */ /* 0x002fe2000f8ec0ff */
[----:B0-----:R-:W-:-:S08]  /*0260*/  IMAD.WIDE.U32 R2, R7, 0x4, R2 ;  /* 0x0000000407027825 */ /* 0x001fd000078e0002 */
[----:B------:R-:W0:Y:S04]  /*0270*/  LDS R5, [UR4] ;  /* 0x00000004ff057984 */ /* 0x000e280008000800 */
[----:B0-----:R-:W-:Y:S01]  /*0280*/  STG.E desc[UR6][R2.64], R5 ;  /* 0x0000000502007986 */ /* 0x001fe2000c101906 */
[----:B------:R-:W-:Y:S05]  /*0290*/  EXIT ;  /* 0x000000000000794d */ /* 0x000fea0003800000 */
.L_x_2:
[----:B------:R-:W-:-:S00]  /*02a0*/  BRA `(.L_x_2) ;  /* 0xfffffffc00fc7947 */ /* 0x000fc0000383ffff */
[----:B------:R-:W-:-:S00]  /*02b0*/  NOP ;  /* 0x0000000000007918 */ /* 0x000fc00000000000 */
        /* <DEDUP_REMOVED lines=12> */
.L_x_3:


//--------------------- .nv.shared._Z7reduce2PfS_ --------------------------
	.section	.nv.shared._Z7reduce2PfS_,"aw",@nobits
	.sectionflags	@""
	.align	4
.nv.shared._Z7reduce2PfS_:
	.zero		2048


//--------------------- .nv.shared.reserved.0     --------------------------
	.section	.nv.shared.reserved.0,"aw",@nobits
	.weak		__nv_reservedSMEM_offset_0_alias
	.size		__nv_reservedSMEM_offset_0_alias, 0, 64
	.other		__nv_reservedSMEM_offset_0_alias,@"STO_CUDA_RESERVED_SHARED STV_DEFAULT"
__nv_reservedSMEM_offset_0_alias:
	.zero		0
	.zero		64


//--------------------- .nv.constant0._Z7reduce2PfS_ --------------------------
	.section	.nv.constant0._Z7reduce2PfS_,"a",@progbits
	.sectionflags	@""
	.align	4
.nv.constant0._Z7reduce2PfS_:
	.zero		912


//--------------------- SYMBOLS --------------------------

	.type		.nv.reservedSmem.offset0,@object
	.size		.nv.reservedSmem.offset0,0x4
	.type		.nv.reservedSmem.cap,@object
	.size		.nv.reservedSmem.cap,0x4
